//
// Generated by NVIDIA NVVM Compiler
//
// Compiler Build ID: CL-36424714
// Cuda compilation tools, release 13.0, V13.0.88
// Based on NVVM 20.0.0
//

.version 9.0
.target sm_100
.address_size 64

	// .globl	_Z8fwd_percPiS_S_S_S_
// _ZZ8fwd_percPiS_S_S_S_E1z has been demoted
// _ZZ8fwd_percPiS_S_S_S_E5sum_z has been demoted
// _ZZ8lrp_percPiS_S_S_E1z has been demoted
// _ZZ8lrp_percPiS_S_S_E3rel has been demoted
// _ZZ8lrp_percPiS_S_S_E5sum_z has been demoted
// _ZZ8lrp_percPiS_S_S_E3r_m has been demoted

.visible .entry _Z8fwd_percPiS_S_S_S_(
	.param .u64 .ptr .align 1 _Z8fwd_percPiS_S_S_S__param_0,
	.param .u64 .ptr .align 1 _Z8fwd_percPiS_S_S_S__param_1,
	.param .u64 .ptr .align 1 _Z8fwd_percPiS_S_S_S__param_2,
	.param .u64 .ptr .align 1 _Z8fwd_percPiS_S_S_S__param_3,
	.param .u64 .ptr .align 1 _Z8fwd_percPiS_S_S_S__param_4
)
{
	.reg .pred 	%p<2>;
	.reg .b32 	%r<15>;
	.reg .b64 	%rd<22>;
	// demoted variable
	.shared .align 4 .b8 _ZZ8fwd_percPiS_S_S_S_E1z[80];
	// demoted variable
	.shared .align 4 .u32 _ZZ8fwd_percPiS_S_S_S_E5sum_z;
	ld.param.u64 	%rd2, [_Z8fwd_percPiS_S_S_S__param_0];
	ld.param.u64 	%rd3, [_Z8fwd_percPiS_S_S_S__param_1];
	ld.param.u64 	%rd4, [_Z8fwd_percPiS_S_S_S__param_2];
	ld.param.u64 	%rd5, [_Z8fwd_percPiS_S_S_S__param_3];
	ld.param.u64 	%rd6, [_Z8fwd_percPiS_S_S_S__param_4];
	cvta.to.global.u64 	%rd1, %rd3;
	cvta.to.global.u64 	%rd7, %rd5;
	cvta.to.global.u64 	%rd8, %rd6;
	cvta.to.global.u64 	%rd9, %rd4;
	cvta.to.global.u64 	%rd10, %rd2;
	mov.u32 	%r1, %ctaid.x;
	mov.u32 	%r3, %tid.x;
	shl.b32 	%r4, %r3, 2;
	mov.u32 	%r5, _ZZ8fwd_percPiS_S_S_S_E1z;
	add.s32 	%r6, %r5, %r4;
	mov.b32 	%r7, 0;
	st.shared.u32 	[%r6], %r7;
	st.shared.u32 	[_ZZ8fwd_percPiS_S_S_S_E5sum_z], %r7;
	bar.sync 	0;
	mul.wide.u32 	%rd11, %r3, 4;
	add.s64 	%rd12, %rd10, %rd11;
	ld.global.u32 	%r8, [%rd12];
	mad.lo.s32 	%r9, %r1, 20, %r3;
	mul.wide.u32 	%rd13, %r9, 4;
	add.s64 	%rd14, %rd9, %rd13;
	ld.global.u32 	%r10, [%rd14];
	mul.lo.s32 	%r11, %r10, %r8;
	st.shared.u32 	[%r6], %r11;
	atom.shared.add.u32 	%r12, [_ZZ8fwd_percPiS_S_S_S_E5sum_z], %r11;
	bar.sync 	0;
	ld.shared.u32 	%r2, [_ZZ8fwd_percPiS_S_S_S_E5sum_z];
	mul.wide.u32 	%rd15, %r1, 4;
	add.s64 	%rd16, %rd8, %rd15;
	st.global.u32 	[%rd16], %r2;
	ld.shared.u32 	%r13, [%r6];
	add.s64 	%rd17, %rd7, %rd13;
	st.global.u32 	[%rd17], %r13;
	setp.gt.s32 	%p1, %r2, -1;
	@%p1 bra 	$L__BB0_2;
	add.s64 	%rd21, %rd1, %rd15;
	mov.b32 	%r14, 0;
	st.global.u32 	[%rd21], %r14;
	bra.uni 	$L__BB0_3;
$L__BB0_2:
	add.s64 	%rd19, %rd1, %rd15;
	st.global.u32 	[%rd19], %r2;
$L__BB0_3:
	ret;

}
	// .globl	_Z8lrp_percPiS_S_S_
.visible .entry _Z8lrp_percPiS_S_S_(
	.param .u64 .ptr .align 1 _Z8lrp_percPiS_S_S__param_0,
	.param .u64 .ptr .align 1 _Z8lrp_percPiS_S_S__param_1,
	.param .u64 .ptr .align 1 _Z8lrp_percPiS_S_S__param_2,
	.param .u64 .ptr .align 1 _Z8lrp_percPiS_S_S__param_3
)
{
	.reg .b32 	%r<22>;
	.reg .b64 	%rd<16>;
	// demoted variable
	.shared .align 4 .b8 _ZZ8lrp_percPiS_S_S_E1z[8];
	// demoted variable
	.shared .align 4 .u32 _ZZ8lrp_percPiS_S_S_E3rel;
	// demoted variable
	.shared .align 4 .b8 _ZZ8lrp_percPiS_S_S_E5sum_z[8];
	// demoted variable
	.shared .align 4 .b8 _ZZ8lrp_percPiS_S_S_E3r_m[8];
	ld.param.u64 	%rd1, [_Z8lrp_percPiS_S_S__param_0];
	ld.param.u64 	%rd2, [_Z8lrp_percPiS_S_S__param_1];
	ld.param.u64 	%rd3, [_Z8lrp_percPiS_S_S__param_2];
	ld.param.u64 	%rd4, [_Z8lrp_percPiS_S_S__param_3];
	cvta.to.global.u64 	%rd5, %rd2;
	cvta.to.global.u64 	%rd6, %rd1;
	cvta.to.global.u64 	%rd7, %rd4;
	cvta.to.global.u64 	%rd8, %rd3;
	mov.u32 	%r1, %ctaid.x;
	mov.u32 	%r2, %tid.x;
	mad.lo.s32 	%r3, %r2, 20, %r1;
	mul.wide.u32 	%rd9, %r3, 4;
	add.s64 	%rd10, %rd8, %rd9;
	ld.global.u32 	%r4, [%rd10];
	shl.b32 	%r5, %r2, 2;
	mov.u32 	%r6, _ZZ8lrp_percPiS_S_S_E1z;
	add.s32 	%r7, %r6, %r5;
	st.shared.u32 	[%r7], %r4;
	mov.b32 	%r8, 0;
	st.shared.u32 	[_ZZ8lrp_percPiS_S_S_E3rel], %r8;
	mul.wide.u32 	%rd11, %r2, 4;
	add.s64 	%rd12, %rd7, %rd11;
	ld.global.u32 	%r9, [%rd12];
	mov.u32 	%r10, _ZZ8lrp_percPiS_S_S_E5sum_z;
	add.s32 	%r11, %r10, %r5;
	st.shared.u32 	[%r11], %r9;
	add.s64 	%rd13, %rd6, %rd11;
	ld.global.u32 	%r12, [%rd13];
	mov.u32 	%r13, _ZZ8lrp_percPiS_S_S_E3r_m;
	add.s32 	%r14, %r13, %r5;
	st.shared.u32 	[%r14], %r12;
	bar.sync 	0;
	ld.shared.u32 	%r15, [%r7];
	ld.shared.u32 	%r16, [%r14];
	mul.lo.s32 	%r17, %r16, %r15;
	ld.shared.u32 	%r18, [%r11];
	div.s32 	%r19, %r17, %r18;
	atom.shared.add.u32 	%r20, [_ZZ8lrp_percPiS_S_S_E3rel], %r19;
	bar.sync 	0;
	ld.shared.u32 	%r21, [_ZZ8lrp_percPiS_S_S_E3rel];
	mul.wide.u32 	%rd14, %r1, 4;
	add.s64 	%rd15, %rd5, %rd14;
	st.global.u32 	[%rd15], %r21;
	ret;

}


// ===== COMPILED SASS (sm_100) =====

	.target	sm_100

	.elftype	@"ET_EXEC"


//--------------------- .note.nv.tkinfo           --------------------------
	.section	.note.nv.tkinfo,"",@"SHT_NOTE"
	.sectionflags	@"SHF_NOTE_NV_TKINFO"
	.tkinfo
        /*0018*/ 	.word	0x00000002
        /*0030*/ 	.string	""
        /*0030*/ 	.string	"ptxas"
        /*0030*/ 	.string	"Cuda compilation tools, release 13.0, V13.0.88"
        /*0030*/ 	.string	"Build cuda_13.0.r13.0/compiler.36424714_0"
        /*0030*/ 	.string	"-arch sm_100 -m 64 "



//--------------------- .note.nv.cuinfo           --------------------------
	.section	.note.nv.cuinfo,"",@"SHT_NOTE"
	.sectionflags	@"SHF_NOTE_NV_CUINFO"
        /*0018*/ 	.short	0x0002
        /*001a*/ 	.short	0x0064
        /*001c*/ 	.short	0x0082
	.zero		2


//--------------------- .nv.info                  --------------------------
	.section	.nv.info,"",@"SHT_CUDA_INFO"
	.align	4


	//----- nvinfo : EIATTR_REGCOUNT
	.align		4
        /*0000*/ 	.byte	0x04, 0x2f
        /*0002*/ 	.short	(.L_1 - .L_0)
	.align		4
.L_0:
        /*0004*/ 	.word	index@(_Z8fwd_percPiS_S_S_S_)
        /*0008*/ 	.word	0x00000012


	//----- nvinfo : EIATTR_FRAME_SIZE
	.align		4
.L_1:
        /*000c*/ 	.byte	0x04, 0x11
        /*000e*/ 	.short	(.L_3 - .L_2)
	.align		4
.L_2:
        /*0010*/ 	.word	index@(_Z8fwd_percPiS_S_S_S_)
        /*0014*/ 	.word	0x00000000


	//----- nvinfo : EIATTR_REGCOUNT
	.align		4
.L_3:
        /*0018*/ 	.byte	0x04, 0x2f
        /*001a*/ 	.short	(.L_5 - .L_4)
	.align		4
.L_4:
        /*001c*/ 	.word	index@(_Z8lrp_percPiS_S_S_)
        /*0020*/ 	.word	0x00000010


	//----- nvinfo : EIATTR_FRAME_SIZE
	.align		4
.L_5:
        /*0024*/ 	.byte	0x04, 0x11
        /*0026*/ 	.short	(.L_7 - .L_6)
	.align		4
.L_6:
        /*0028*/ 	.word	index@(_Z8lrp_percPiS_S_S_)
        /*002c*/ 	.word	0x00000000


	//----- nvinfo : EIATTR_MIN_STACK_SIZE
	.align		4
.L_7:
        /*0030*/ 	.byte	0x04, 0x12
        /*0032*/ 	.short	(.L_9 - .L_8)
	.align		4
.L_8:
        /*0034*/ 	.word	index@(_Z8lrp_percPiS_S_S_)
        /*0038*/ 	.word	0x00000000


	//----- nvinfo : EIATTR_MIN_STACK_SIZE
	.align		4
.L_9:
        /*003c*/ 	.byte	0x04, 0x12
        /*003e*/ 	.short	(.L_11 - .L_10)
	.align		4
.L_10:
        /*0040*/ 	.word	index@(_Z8fwd_percPiS_S_S_S_)
        /*0044*/ 	.word	0x00000000
.L_11:


//--------------------- .nv.compat                --------------------------
	.section	.nv.compat,"",@"SHT_CUDA_COMPAT_INFO"
	.align	4
        /*0000*/ 	.byte	0x02, 0x09, 0x00, 0x00, 0x02, 0x02, 0x01, 0x00, 0x02, 0x05, 0x05, 0x00, 0x03, 0x07, 0x01, 0x01
        /*0010*/ 	.byte	0x02, 0x03, 0x00, 0x00, 0x02, 0x06, 0x01, 0x00, 0x04, 0x0b, 0x08, 0x00, 0x09, 0x00, 0x00, 0x00
        /*0020*/ 	.byte	0x00, 0x00, 0x00, 0x00


//--------------------- .nv.info._Z8lrp_percPiS_S_S_ --------------------------
	.section	.nv.info._Z8lrp_percPiS_S_S_,"",@"SHT_CUDA_INFO"
	.sectionflags	@""
	.align	4


	//----- nvinfo : EIATTR_CUDA_API_VERSION
	.align		4
        /*0000*/ 	.byte	0x04, 0x37
        /*0002*/ 	.short	(.L_13 - .L_12)
.L_12:
        /*0004*/ 	.word	0x00000082


	//----- nvinfo : EIATTR_KPARAM_INFO
	.align		4
.L_13:
        /*0008*/ 	.byte	0x04, 0x17
        /*000a*/ 	.short	(.L_15 - .L_14)
.L_14:
        /*000c*/ 	.word	0x00000000
        /*0010*/ 	.short	0x0003
        /*0012*/ 	.short	0x0018
        /*0014*/ 	.byte	0x00, 0xf5, 0x21, 0x00


	//----- nvinfo : EIATTR_KPARAM_INFO
	.align		4
.L_15:
        /*0018*/ 	.byte	0x04, 0x17
        /*001a*/ 	.short	(.L_17 - .L_16)
.L_16:
        /*001c*/ 	.word	0x00000000
        /*0020*/ 	.short	0x0002
        /*0022*/ 	.short	0x0010
        /*0024*/ 	.byte	0x00, 0xf5, 0x21, 0x00


	//----- nvinfo : EIATTR_KPARAM_INFO
	.align		4
.L_17:
        /*0028*/ 	.byte	0x04, 0x17
        /*002a*/ 	.short	(.L_19 - .L_18)
.L_18:
        /*002c*/ 	.word	0x00000000
        /*0030*/ 	.short	0x0001
        /*0032*/ 	.short	0x0008
        /*0034*/ 	.byte	0x00, 0xf5, 0x21, 0x00


	//----- nvinfo : EIATTR_KPARAM_INFO
	.align		4
.L_19:
        /*0038*/ 	.byte	0x04, 0x17
        /*003a*/ 	.short	(.L_21 - .L_20)
.L_20:
        /*003c*/ 	.word	0x00000000
        /*0040*/ 	.short	0x0000
        /*0042*/ 	.short	0x0000
        /*0044*/ 	.byte	0x00, 0xf5, 0x21, 0x00


	//----- nvinfo : EIATTR_SPARSE_MMA_MASK
	.align		4
.L_21:
        /*0048*/ 	.byte	0x03, 0x50
        /*004a*/ 	.short	0x0000


	//----- nvinfo : EIATTR_MAXREG_COUNT
	.align		4
        /*004c*/ 	.byte	0x03, 0x1b
        /*004e*/ 	.short	0x00ff


	//----- nvinfo : EIATTR_NUM_BARRIERS
	.align		4
        /*0050*/ 	.byte	0x02, 0x4c
        /*0052*/ 	.byte	0x01
	.zero		1


	//----- nvinfo : EIATTR_MERCURY_ISA_VERSION
	.align		4
        /*0054*/ 	.byte	0x03, 0x5f
        /*0056*/ 	.short	0x0101


	//----- nvinfo : EIATTR_INT_WARP_WIDE_INSTR_OFFSETS
	.align		4
        /*0058*/ 	.byte	0x04, 0x31
        /*005a*/ 	.short	(.L_23 - .L_22)


	//   ....[0]....
.L_22:
        /*005c*/ 	.word	0x00000180


	//   ....[1]....
        /*0060*/ 	.word	0x000003f0


	//----- nvinfo : EIATTR_VRC_CTA_INIT_COUNT
	.align		4
.L_23:
        /*0064*/ 	.byte	0x02, 0x4a
	.zero		1
	.zero		1


	//----- nvinfo : EIATTR_EXIT_INSTR_OFFSETS
	.align		4
        /*0068*/ 	.byte	0x04, 0x1c
        /*006a*/ 	.short	(.L_25 - .L_24)


	//   ....[0]....
.L_24:
        /*006c*/ 	.word	0x00000480


	//----- nvinfo : EIATTR_CBANK_PARAM_SIZE
	.align		4
.L_25:
        /*0070*/ 	.byte	0x03, 0x19
        /*0072*/ 	.short	0x0020


	//----- nvinfo : EIATTR_PARAM_CBANK
	.align		4
        /*0074*/ 	.byte	0x04, 0x0a
        /*0076*/ 	.short	(.L_27 - .L_26)
	.align		4
.L_26:
        /*0078*/ 	.word	index@(.nv.constant0._Z8lrp_percPiS_S_S_)
        /*007c*/ 	.short	0x0380
        /*007e*/ 	.short	0x0020


	//----- nvinfo : EIATTR_SW_WAR
	.align		4
.L_27:
        /*0080*/ 	.byte	0x04, 0x36
        /*0082*/ 	.short	(.L_29 - .L_28)
.L_28:
        /*0084*/ 	.word	0x00000008
.L_29:


//--------------------- .nv.info._Z8fwd_percPiS_S_S_S_ --------------------------
	.section	.nv.info._Z8fwd_percPiS_S_S_S_,"",@"SHT_CUDA_INFO"
	.sectionflags	@""
	.align	4


	//----- nvinfo : EIATTR_CUDA_API_VERSION
	.align		4
        /*0000*/ 	.byte	0x04, 0x37
        /*0002*/ 	.short	(.L_31 - .L_30)
.L_30:
        /*0004*/ 	.word	0x00000082


	//----- nvinfo : EIATTR_KPARAM_INFO
	.align		4
.L_31:
        /*0008*/ 	.byte	0x04, 0x17
        /*000a*/ 	.short	(.L_33 - .L_32)
.L_32:
        /*000c*/ 	.word	0x00000000
        /*0010*/ 	.short	0x0004
        /*0012*/ 	.short	0x0020
        /*0014*/ 	.byte	0x00, 0xf5, 0x21, 0x00


	//----- nvinfo : EIATTR_KPARAM_INFO
	.align		4
.L_33:
        /*0018*/ 	.byte	0x04, 0x17
        /*001a*/ 	.short	(.L_35 - .L_34)
.L_34:
        /*001c*/ 	.word	0x00000000
        /*0020*/ 	.short	0x0003
        /*0022*/ 	.short	0x0018
        /*0024*/ 	.byte	0x00, 0xf5, 0x21, 0x00


	//----- nvinfo : EIATTR_KPARAM_INFO
	.align		4
.L_35:
        /*0028*/ 	.byte	0x04, 0x17
        /*002a*/ 	.short	(.L_37 - .L_36)
.L_36:
        /*002c*/ 	.word	0x00000000
        /*0030*/ 	.short	0x0002
        /*0032*/ 	.short	0x0010
        /*0034*/ 	.byte	0x00, 0xf5, 0x21, 0x00


	//----- nvinfo : EIATTR_KPARAM_INFO
	.align		4
.L_37:
        /*0038*/ 	.byte	0x04, 0x17
        /*003a*/ 	.short	(.L_39 - .L_38)
.L_38:
        /*003c*/ 	.word	0x00000000
        /*0040*/ 	.short	0x0001
        /*0042*/ 	.short	0x0008
        /*0044*/ 	.byte	0x00, 0xf5, 0x21, 0x00


	//----- nvinfo : EIATTR_KPARAM_INFO
	.align		4
.L_39:
        /*0048*/ 	.byte	0x04, 0x17
        /*004a*/ 	.short	(.L_41 - .L_40)
.L_40:
        /*004c*/ 	.word	0x00000000
        /*0050*/ 	.short	0x0000
        /*0052*/ 	.short	0x0000
        /*0054*/ 	.byte	0x00, 0xf5, 0x21, 0x00


	//----- nvinfo : EIATTR_SPARSE_MMA_MASK
	.align		4
.L_41:
        /*0058*/ 	.byte	0x03, 0x50
        /*005a*/ 	.short	0x0000


	//----- nvinfo : EIATTR_MAXREG_COUNT
	.align		4
        /*005c*/ 	.byte	0x03, 0x1b
        /*005e*/ 	.short	0x00ff


	//----- nvinfo : EIATTR_NUM_BARRIERS
	.align		4
        /*0060*/ 	.byte	0x02, 0x4c
        /*0062*/ 	.byte	0x01
	.zero		1


	//----- nvinfo : EIATTR_MERCURY_ISA_VERSION
	.align		4
        /*0064*/ 	.byte	0x03, 0x5f
        /*0066*/ 	.short	0x0101


	//----- nvinfo : EIATTR_INT_WARP_WIDE_INSTR_OFFSETS
	.align		4
        /*0068*/ 	.byte	0x04, 0x31
        /*006a*/ 	.short	(.L_43 - .L_42)


	//   ....[0]....
.L_42:
        /*006c*/ 	.word	0x00000120


	//   ....[1]....
        /*0070*/ 	.word	0x000001a0


	//----- nvinfo : EIATTR_VRC_CTA_INIT_COUNT
	.align		4
.L_43:
        /*0074*/ 	.byte	0x02, 0x4a
	.zero		1
	.zero		1


	//----- nvinfo : EIATTR_EXIT_INSTR_OFFSETS
	.align		4
        /*0078*/ 	.byte	0x04, 0x1c
        /*007a*/ 	.short	(.L_45 - .L_44)


	//   ....[0]....
.L_44:
        /*007c*/ 	.word	0x000002a0


	//   ....[1]....
        /*0080*/ 	.word	0x000002e0


	//----- nvinfo : EIATTR_CBANK_PARAM_SIZE
	.align		4
.L_45:
        /*0084*/ 	.byte	0x03, 0x19
        /*0086*/ 	.short	0x0028


	//----- nvinfo : EIATTR_PARAM_CBANK
	.align		4
        /*0088*/ 	.byte	0x04, 0x0a
        /*008a*/ 	.short	(.L_47 - .L_46)
	.align		4
.L_46:
        /*008c*/ 	.word	index@(.nv.constant0._Z8fwd_percPiS_S_S_S_)
        /*0090*/ 	.short	0x0380
        /*0092*/ 	.short	0x0028


	//----- nvinfo : EIATTR_SW_WAR
	.align		4
.L_47:
        /*0094*/ 	.byte	0x04, 0x36
        /*0096*/ 	.short	(.L_49 - .L_48)
.L_48:
        /*0098*/ 	.word	0x00000008
.L_49:


//--------------------- .nv.callgraph             --------------------------
	.section	.nv.callgraph,"",@"SHT_CUDA_CALLGRAPH"
	.align	4
	.sectionentsize	8
	.align		4
        /*0000*/ 	.word	0x00000000
	.align		4
        /*0004*/ 	.word	0xffffffff
	.align		4
        /*0008*/ 	.word	0x00000000
	.align		4
        /*000c*/ 	.word	0xfffffffe
	.align		4
        /*0010*/ 	.word	0x00000000
	.align		4
        /*0014*/ 	.word	0xfffffffd
	.align		4
        /*0018*/ 	.word	0x00000000
	.align		4
        /*001c*/ 	.word	0xfffffffc


//--------------------- .text._Z8lrp_percPiS_S_S_ --------------------------
	.section	.text._Z8lrp_percPiS_S_S_,"ax",@progbits
	.align	128
        .global         _Z8lrp_percPiS_S_S_
        .type           _Z8lrp_percPiS_S_S_,@function
        .size           _Z8lrp_percPiS_S_S_,(.L_x_2 - _Z8lrp_percPiS_S_S_)
        .other          _Z8lrp_percPiS_S_S_,@"STO_CUDA_ENTRY STV_DEFAULT"
_Z8lrp_percPiS_S_S_:
.text._Z8lrp_percPiS_S_S_:
[----:B------:R-:W-:Y:S01]  /*0000*/  LDC R1, c[0x0][0x37c] ;  /* 0x0000df00ff017b82 */ /* 0x000fe20000000800 */
[----:B------:R-:W0:Y:S07]  /*0010*/  S2R R0, SR_CTAID.X ;  /* 0x0000000000007919 */ /* 0x000e2e0000002500 */
[----:B------:R-:W1:Y:S01]  /*0020*/  LDC.64 R2, c[0x0][0x390] ;  /* 0x0000e400ff027b82 */ /* 0x000e620000000a00 */
[----:B------:R-:W2:Y:S01]  /*0030*/  LDCU.64 UR10, c[0x0][0x358] ;  /* 0x00006b00ff0a77ac */ /* 0x000ea20008000a00 */
[----:B------:R-:W0:Y:S06]  /*0040*/  S2R R13, SR_TID.X ;  /* 0x00000000000d7919 */ /* 0x000e2c0000002100 */
[----:B------:R-:W3:Y:S08]  /*0050*/  LDC.64 R4, c[0x0][0x398] ;  /* 0x0000e600ff047b82 */ /* 0x000ef00000000a00 */
[----:B------:R-:W4:Y:S01]  /*0060*/  LDC.64 R6, c[0x0][0x380] ;  /* 0x0000e000ff067b82 */ /* 0x000f220000000a00 */
[----:B0-----:R-:W-:-:S02]  /*0070*/  IMAD R9, R13, 0x14, R0 ;  /* 0x000000140d097824 */ /* 0x001fc400078e0200 */
[----:B---3--:R-:W-:-:S04]  /*0080*/  IMAD.WIDE.U32 R4, R13, 0x4, R4 ;  /* 0x000000040d047825 */ /* 0x008fc800078e0004 */
[----:B-1----:R-:W-:Y:S02]  /*0090*/  IMAD.WIDE.U32 R2, R9, 0x4, R2 ;  /* 0x0000000409027825 */ /* 0x002fe400078e0002 */
[----:B--2---:R0:W2:Y:S02]  /*00a0*/  LDG.E R4, desc[UR10][R4.64] ;  /* 0x0000000a04047981 */ /* 0x0040a4000c1e1900 */
[----:B----4-:R-:W-:Y:S02]  /*00b0*/  IMAD.WIDE.U32 R6, R13, 0x4, R6 ;  /* 0x000000040d067825 */ /* 0x010fe400078e0006 */
[----:B------:R-:W3:Y:S04]  /*00c0*/  LDG.E R2, desc[UR10][R2.64] ;  /* 0x0000000a02027981 */ /* 0x000ee8000c1e1900 */
[----:B------:R-:W4:Y:S01]  /*00d0*/  LDG.E R6, desc[UR10][R6.64] ;  /* 0x0000000a06067981 */ /* 0x000f22000c1e1900 */
[----:B------:R-:W1:Y:S01]  /*00e0*/  S2UR UR7, SR_CgaCtaId ;  /* 0x00000000000779c3 */ /* 0x000e620000008800 */
[----:B------:R-:W-:-:S02]  /*00f0*/  UMOV UR4, 0x400 ;  /* 0x0000040000047882 */ /* 0x000fc40000000000 */
[----:B------:R-:W-:Y:S02]  /*0100*/  UIADD3 UR5, UPT, UPT, UR4, 0xc, URZ ;  /* 0x0000000c04057890 */ /* 0x000fe4000fffe0ff */
[----:B------:R-:W-:Y:S02]  /*0110*/  UIADD3 UR6, UPT, UPT, UR4, 0x14, URZ ;  /* 0x0000001404067890 */ /* 0x000fe4000fffe0ff */
[----:B-1----:R-:W-:Y:S02]  /*0120*/  ULEA UR8, UR7, UR4, 0x18 ;  /* 0x0000000407087291 */ /* 0x002fe4000f8ec0ff */
[----:B------:R-:W-:Y:S02]  /*0130*/  ULEA UR5, UR7, UR5, 0x18 ;  /* 0x0000000507057291 */ /* 0x000fe4000f8ec0ff */
[----:B------:R-:W-:Y:S02]  /*0140*/  ULEA UR6, UR7, UR6, 0x18 ;  /* 0x0000000607067291 */ /* 0x000fe4000f8ec0ff */
[----:B------:R-:W-:-:S02]  /*0150*/  LEA R9, R13, UR8, 0x2 ;  /* 0x000000080d097c11 */ /* 0x000fc4000f8e10ff */
[C---:B------:R-:W-:Y:S02]  /*0160*/  LEA R11, R13.reuse, UR5, 0x2 ;  /* 0x000000050d0b7c11 */ /* 0x040fe4000f8e10ff */
[----:B0-----:R-:W-:Y:S01]  /*0170*/  LEA R5, R13, UR6, 0x2 ;  /* 0x000000060d057c11 */ /* 0x001fe2000f8e10ff */
[----:B------:R-:W-:Y:S02]  /*0180*/  VOTEU.ANY UR5, UPT, PT ;  /* 0x0000000000057886 */ /* 0x000fe400038e0100 */
[----:B------:R-:W-:Y:S02]  /*0190*/  UFLO.U32 UR5, UR5 ;  /* 0x00000005000572bd */ /* 0x000fe400080e0000 */
[----:B------:R-:W-:-:S04]  /*01a0*/  UIADD3 UR4, UPT, UPT, UR4, 0x8, URZ ;  /* 0x0000000804047890 */ /* 0x000fc8000fffe0ff */
[----:B------:R-:W-:Y:S01]  /*01b0*/  ULEA UR4, UR7, UR4, 0x18 ;  /* 0x0000000407047291 */ /* 0x000fe2000f8ec0ff */
[----:B---3--:R-:W-:Y:S04]  /*01c0*/  STS [R9], R2 ;  /* 0x0000000209007388 */ /* 0x008fe80000000800 */
[----:B------:R-:W-:Y:S04]  /*01d0*/  STS [UR8+0x8], RZ ;  /* 0x000008ffff007988 */ /* 0x000fe80008000808 */
[----:B--2---:R-:W-:Y:S04]  /*01e0*/  STS [R11], R4 ;  /* 0x000000040b007388 */ /* 0x004fe80000000800 */
[----:B----4-:R-:W-:Y:S01]  /*01f0*/  STS [R5], R6 ;  /* 0x0000000605007388 */ /* 0x010fe20000000800 */
[----:B------:R-:W-:Y:S06]  /*0200*/  BAR.SYNC.DEFER_BLOCKING 0x0 ;  /* 0x0000000000007b1d */ /* 0x000fec0000010000 */
[----:B------:R-:W0:Y:S04]  /*0210*/  LDS R8, [R11] ;  /* 0x000000000b087984 */ /* 0x000e280000000800 */
[----:B------:R-:W-:Y:S04]  /*0220*/  LDS R7, [R9] ;  /* 0x0000000009077984 */ /* 0x000fe80000000800 */
[----:B------:R-:W1:Y:S01]  /*0230*/  LDS R2, [R5] ;  /* 0x0000000005027984 */ /* 0x000e620000000800 */
[----:B0-----:R-:W-:-:S04]  /*0240*/  IABS R12, R8 ;  /* 0x00000008000c7213 */ /* 0x001fc80000000000 */
[----:B------:R-:W0:Y:S08]  /*0250*/  I2F.RP R10, R12 ;  /* 0x0000000c000a7306 */ /* 0x000e300000209400 */
[----:B0-----:R-:W0:Y:S02]  /*0260*/  MUFU.RCP R10, R10 ;  /* 0x0000000a000a7308 */ /* 0x001e240000001000 */
[----:B0-----:R-:W-:-:S06]  /*0270*/  VIADD R3, R10, 0xffffffe ;  /* 0x0ffffffe0a037836 */ /* 0x001fcc0000000000 */
[----:B------:R-:W0:Y:S01]  /*0280*/  F2I.FTZ.U32.TRUNC.NTZ R3, R3 ;  /* 0x0000000300037305 */ /* 0x000e22000021f000 */
[----:B-1----:R-:W-:Y:S01]  /*0290*/  IMAD R7, R7, R2, RZ ;  /* 0x0000000207077224 */ /* 0x002fe200078e02ff */
[----:B------:R-:W-:-:S04]  /*02a0*/  IABS R2, R8 ;  /* 0x0000000800027213 */ /* 0x000fc80000000000 */
[----:B------:R-:W-:Y:S01]  /*02b0*/  IADD3 R4, PT, PT, RZ, -R2, RZ ;  /* 0x80000002ff047210 */ /* 0x000fe20007ffe0ff */
[----:B------:R-:W-:Y:S02]  /*02c0*/  IMAD.MOV.U32 R2, RZ, RZ, RZ ;  /* 0x000000ffff027224 */ /* 0x000fe400078e00ff */
[----:B0-----:R-:W-:-:S04]  /*02d0*/  IMAD.MOV R13, RZ, RZ, -R3 ;  /* 0x000000ffff0d7224 */ /* 0x001fc800078e0a03 */
[----:B------:R-:W-:Y:S01]  /*02e0*/  IMAD R11, R13, R12, RZ ;  /* 0x0000000c0d0b7224 */ /* 0x000fe200078e02ff */
[----:B------:R-:W-:-:S03]  /*02f0*/  IABS R5, R7 ;  /* 0x0000000700057213 */ /* 0x000fc60000000000 */
[----:B------:R-:W-:Y:S01]  /*0300*/  IMAD.HI.U32 R2, R3, R11, R2 ;  /* 0x0000000b03027227 */ /* 0x000fe200078e0002 */
[----:B------:R-:W-:-:S05]  /*0310*/  MOV R3, R4 ;  /* 0x0000000400037202 */ /* 0x000fca0000000f00 */
[----:B------:R-:W-:-:S04]  /*0320*/  IMAD.HI.U32 R2, R2, R5, RZ ;  /* 0x0000000502027227 */ /* 0x000fc800078e00ff */
[----:B------:R-:W-:-:S05]  /*0330*/  IMAD R3, R2, R3, R5 ;  /* 0x0000000302037224 */ /* 0x000fca00078e0205 */
[----:B------:R-:W-:Y:S02]  /*0340*/  ISETP.GT.U32.AND P2, PT, R12, R3, PT ;  /* 0x000000030c00720c */ /* 0x000fe40003f44070 */
[----:B------:R-:W-:-:S11]  /*0350*/  LOP3.LUT R7, R7, R8, RZ, 0x3c, !PT ;  /* 0x0000000807077212 */ /* 0x000fd600078e3cff */
[----:B------:R-:W-:-:S05]  /*0360*/  @!P2 IMAD.IADD R3, R3, 0x1, -R12 ;  /* 0x000000010303a824 */ /* 0x000fca00078e0a0c */
[----:B------:R-:W-:Y:S02]  /*0370*/  ISETP.GE.U32.AND P0, PT, R3, R12, PT ;  /* 0x0000000c0300720c */ /* 0x000fe40003f06070 */
[----:B------:R-:W-:Y:S02]  /*0380*/  ISETP.GE.AND P1, PT, R7, RZ, PT ;  /* 0x000000ff0700720c */ /* 0x000fe40003f26270 */
[----:B------:R-:W-:Y:S02]  /*0390*/  @!P2 IADD3 R2, PT, PT, R2, 0x1, RZ ;  /* 0x000000010202a810 */ /* 0x000fe40007ffe0ff */
[----:B------:R-:W-:Y:S01]  /*03a0*/  ISETP.NE.AND P2, PT, R8, RZ, PT ;  /* 0x000000ff0800720c */ /* 0x000fe20003f45270 */
[----:B------:R-:W0:Y:S06]  /*03b0*/  S2R R3, SR_LANEID ;  /* 0x0000000000037919 */ /* 0x000e2c0000000000 */
[----:B------:R-:W-:-:S05]  /*03c0*/  @P0 VIADD R2, R2, 0x1 ;  /* 0x0000000102020836 */ /* 0x000fca0000000000 */
[----:B------:R-:W-:Y:S02]  /*03d0*/  @!P1 IADD3 R2, PT, PT, -R2, RZ, RZ ;  /* 0x000000ff02029210 */ /* 0x000fe40007ffe1ff */
[----:B------:R-:W-:-:S04]  /*03e0*/  @!P2 LOP3.LUT R2, RZ, R8, RZ, 0x33, !PT ;  /* 0x00000008ff02a212 */ /* 0x000fc800078e33ff */
[----:B------:R1:W2:Y:S01]  /*03f0*/  REDUX.SUM UR6, R2 ;  /* 0x00000000020673c4 */ /* 0x0002a2000000c000 */
[----:B0-----:R-:W-:-:S07]  /*0400*/  ISETP.EQ.U32.AND P0, PT, R3, UR5, PT ;  /* 0x0000000503007c0c */ /* 0x001fce000bf02070 */
[----:B-1----:R-:W0:Y:S01]  /*0410*/  LDC.64 R2, c[0x0][0x388] ;  /* 0x0000e200ff027b82 */ /* 0x002e220000000a00 */
[----:B--2---:R-:W-:-:S05]  /*0420*/  IMAD.U32 R4, RZ, RZ, UR6 ;  /* 0x00000006ff047e24 */ /* 0x004fca000f8e00ff */
[----:B------:R-:W-:Y:S02]  /*0430*/  @P0 ATOMS.ADD RZ, [UR4], R4 ;  /* 0x00000004ffff098c */ /* 0x000fe40008000004 */
[----:B------:R-:W-:Y:S06]  /*0440*/  BAR.SYNC.DEFER_BLOCKING 0x0 ;  /* 0x0000000000007b1d */ /* 0x000fec0000010000 */
[----:B------:R-:W1:Y:S01]  /*0450*/  LDS R5, [UR8+0x8] ;  /* 0x00000808ff057984 */ /* 0x000e620008000800 */
[----:B0-----:R-:W-:-:S05]  /*0460*/  IMAD.WIDE.U32 R2, R0, 0x4, R2 ;  /* 0x0000000400027825 */ /* 0x001fca00078e0002 */
[----:B-1----:R-:W-:Y:S01]  /*0470*/  STG.E desc[UR10][R2.64], R5 ;  /* 0x0000000502007986 */ /* 0x002fe2000c10190a */
[----:B------:R-:W-:Y:S05]  /*0480*/  EXIT ;  /* 0x000000000000794d */ /* 0x000fea0003800000 */
.L_x_0:
[----:B------:R-:W-:-:S00]  /*0490*/  BRA `(.L_x_0) ;  /* 0xfffffffc00fc7947 */ /* 0x000fc0000383ffff */
[----:B------:R-:W-:-:S00]  /*04a0*/  NOP ;  /* 0x0000000000007918 */ /* 0x000fc00000000000 */
        /* <DEDUP_REMOVED lines=13> */
.L_x_2:


//--------------------- .text._Z8fwd_percPiS_S_S_S_ --------------------------
	.section	.text._Z8fwd_percPiS_S_S_S_,"ax",@progbits
	.align	128
        .global         _Z8fwd_percPiS_S_S_S_
        .type           _Z8fwd_percPiS_S_S_S_,@function
        .size           _Z8fwd_percPiS_S_S_S_,(.L_x_3 - _Z8fwd_percPiS_S_S_S_)
        .other          _Z8fwd_percPiS_S_S_S_,@"STO_CUDA_ENTRY STV_DEFAULT"
_Z8fwd_percPiS_S_S_S_:
.text._Z8fwd_percPiS_S_S_S_:
[----:B------:R-:W-:Y:S01]  /*0000*/  LDC R1, c[0x0][0x37c] ;  /* 0x0000df00ff017b82 */ /* 0x000fe20000000800 */
[----:B------:R-:W0:Y:S07]  /*0010*/  S2R R7, SR_TID.X ;  /* 0x0000000000077919 */ /* 0x000e2e0000002100 */
[----:B------:R-:W1:Y:S01]  /*0020*/  S2UR UR5, SR_CgaCtaId ;  /* 0x00000000000579c3 */ /* 0x000e620000008800 */
[----:B------:R-:W-:Y:S01]  /*0030*/  UMOV UR4, 0x400 ;  /* 0x0000040000047882 */ /* 0x000fe20000000000 */
[----:B------:R-:W2:Y:S01]  /*0040*/  LDCU.64 UR8, c[0x0][0x358] ;  /* 0x00006b00ff0877ac */ /* 0x000ea20008000a00 */
[----:B------:R-:W3:Y:S05]  /*0050*/  S2R R0, SR_CTAID.X ;  /* 0x0000000000007919 */ /* 0x000eea0000002500 */
[----:B------:R-:W4:Y:S08]  /*0060*/  LDC.64 R2, c[0x0][0x380] ;  /* 0x0000e000ff027b82 */ /* 0x000f300000000a00 */
[----:B------:R-:W5:Y:S01]  /*0070*/  LDC.64 R4, c[0x0][0x390] ;  /* 0x0000e400ff047b82 */ /* 0x000f620000000a00 */
[----:B-1----:R-:W-:-:S06]  /*0080*/  ULEA UR7, UR5, UR4, 0x18 ;  /* 0x0000000405077291 */ /* 0x002fcc000f8ec0ff */
[C---:B0-----:R-:W-:Y:S01]  /*0090*/  LEA R8, R7.reuse, UR7, 0x2 ;  /* 0x0000000707087c11 */ /* 0x041fe2000f8e10ff */
[----:B----4-:R-:W-:-:S04]  /*00a0*/  IMAD.WIDE.U32 R2, R7, 0x4, R2 ;  /* 0x0000000407027825 */ /* 0x010fc800078e0002 */
[----:B------:R-:W-:Y:S01]  /*00b0*/  STS [R8], RZ ;  /* 0x000000ff08007388 */ /* 0x000fe20000000800 */
[----:B---3--:R-:W-:-:S03]  /*00c0*/  IMAD R9, R0, 0x14, R7 ;  /* 0x0000001400097824 */ /* 0x008fc600078e0207 */
[----:B------:R-:W-:Y:S01]  /*00d0*/  STS [UR7+0x50], RZ ;  /* 0x000050ffff007988 */ /* 0x000fe20008000807 */
[----:B-----5:R-:W-:Y:S01]  /*00e0*/  IMAD.WIDE.U32 R4, R9, 0x4, R4 ;  /* 0x0000000409047825 */ /* 0x020fe200078e0004 */
[----:B------:R-:W-:Y:S06]  /*00f0*/  BAR.SYNC.DEFER_BLOCKING 0x0 ;  /* 0x0000000000007b1d */ /* 0x000fec0000010000 */
[----:B--2---:R-:W2:Y:S04]  /*0100*/  LDG.E R2, desc[UR8][R2.64] ;  /* 0x0000000802027981 */ /* 0x004ea8000c1e1900 */
[----:B------:R-:W2:Y:S01]  /*0110*/  LDG.E R5, desc[UR8][R4.64] ;  /* 0x0000000804057981 */ /* 0x000ea2000c1e1900 */
[----:B------:R-:W-:Y:S01]  /*0120*/  VOTEU.ANY UR6, UPT, PT ;  /* 0x0000000000067886 */ /* 0x000fe200038e0100 */
[----:B------:R-:W-:Y:S01]  /*0130*/  UIADD3 UR4, UPT, UPT, UR4, 0x50, URZ ;  /* 0x0000005004047890 */ /* 0x000fe2000fffe0ff */
[----:B------:R-:W0:Y:S01]  /*0140*/  S2R R6, SR_LANEID ;  /* 0x0000000000067919 */ /* 0x000e220000000000 */
[----:B------:R-:W-:-:S02]  /*0150*/  UFLO.U32 UR6, UR6 ;  /* 0x00000006000672bd */ /* 0x000fc400080e0000 */
[----:B------:R-:W-:-:S04]  /*0160*/  ULEA UR4, UR5, UR4, 0x18 ;  /* 0x0000000405047291 */ /* 0x000fc8000f8ec0ff */
[----:B0-----:R-:W-:Y:S01]  /*0170*/  ISETP.EQ.U32.AND P0, PT, R6, UR6, PT ;  /* 0x0000000606007c0c */ /* 0x001fe2000bf02070 */
[----:B--2---:R-:W-:Y:S02]  /*0180*/  IMAD R11, R2, R5, RZ ;  /* 0x00000005020b7224 */ /* 0x004fe400078e02ff */
[----:B------:R-:W0:Y:S08]  /*0190*/  LDC.64 R2, c[0x0][0x3a0] ;  /* 0x0000e800ff027b82 */ /* 0x000e300000000a00 */
[----:B------:R-:W1:Y:S01]  /*01a0*/  REDUX.SUM UR10, R11 ;  /* 0x000000000b0a73c4 */ /* 0x000e62000000c000 */
[----:B------:R-:W-:Y:S07]  /*01b0*/  STS [R8], R11 ;  /* 0x0000000b08007388 */ /* 0x000fee0000000800 */
[----:B------:R-:W2:Y:S01]  /*01c0*/  LDC.64 R4, c[0x0][0x398] ;  /* 0x0000e600ff047b82 */ /* 0x000ea20000000a00 */
[----:B0-----:R-:W-:Y:S01]  /*01d0*/  IMAD.WIDE.U32 R2, R0, 0x4, R2 ;  /* 0x0000000400027825 */ /* 0x001fe200078e0002 */
[----:B-1----:R-:W-:-:S05]  /*01e0*/  MOV R10, UR10 ;  /* 0x0000000a000a7c02 */ /* 0x002fca0008000f00 */
[----:B------:R-:W-:Y:S01]  /*01f0*/  @P0 ATOMS.ADD RZ, [UR4], R10 ;  /* 0x0000000affff098c */ /* 0x000fe20008000004 */
[----:B--2---:R-:W-:Y:S01]  /*0200*/  IMAD.WIDE.U32 R4, R9, 0x4, R4 ;  /* 0x0000000409047825 */ /* 0x004fe200078e0004 */
[----:B------:R-:W-:Y:S06]  /*0210*/  BAR.SYNC.DEFER_BLOCKING 0x0 ;  /* 0x0000000000007b1d */ /* 0x000fec0000010000 */
[----:B------:R-:W0:Y:S04]  /*0220*/  LDS R13, [UR7+0x50] ;  /* 0x00005007ff0d7984 */ /* 0x000e280008000800 */
[----:B------:R-:W1:Y:S01]  /*0230*/  LDS R15, [R8] ;  /* 0x00000000080f7984 */ /* 0x000e620000000800 */
[----:B0-----:R-:W-:-:S03]  /*0240*/  ISETP.GT.AND P0, PT, R13, -0x1, PT ;  /* 0xffffffff0d00780c */ /* 0x001fc60003f04270 */
[----:B------:R0:W-:Y:S04]  /*0250*/  STG.E desc[UR8][R2.64], R13 ;  /* 0x0000000d02007986 */ /* 0x0001e8000c101908 */
[----:B-1----:R0:W-:Y:S06]  /*0260*/  STG.E desc[UR8][R4.64], R15 ;  /* 0x0000000f04007986 */ /* 0x0021ec000c101908 */
[----:B------:R-:W1:Y:S02]  /*0270*/  @!P0 LDC.64 R6, c[0x0][0x388] ;  /* 0x0000e200ff068b82 */ /* 0x000e640000000a00 */
[----:B-1----:R-:W-:-:S05]  /*0280*/  @!P0 IMAD.WIDE.U32 R6, R0, 0x4, R6 ;  /* 0x0000000400068825 */ /* 0x002fca00078e0006 */
[----:B------:R0:W-:Y:S01]  /*0290*/  @!P0 STG.E desc[UR8][R6.64], RZ ;  /* 0x000000ff06008986 */ /* 0x0001e2000c101908 */
[----:B------:R-:W-:Y:S05]  /*02a0*/  @!P0 EXIT ;  /* 0x000000000000894d */ /* 0x000fea0003800000 */
[----:B0-----:R-:W0:Y:S02]  /*02b0*/  LDC.64 R2, c[0x0][0x388] ;  /* 0x0000e200ff027b82 */ /* 0x001e240000000a00 */
[----:B0-----:R-:W-:-:S05]  /*02c0*/  IMAD.WIDE.U32 R2, R0, 0x4, R2 ;  /* 0x0000000400027825 */ /* 0x001fca00078e0002 */
[----:B------:R-:W-:Y:S01]  /*02d0*/  STG.E desc[UR8][R2.64], R13 ;  /* 0x0000000d02007986 */ /* 0x000fe2000c101908 */
[----:B------:R-:W-:Y:S05]  /*02e0*/  EXIT ;  /* 0x000000000000794d */ /* 0x000fea0003800000 */
.L_x_1:
        /* <DEDUP_REMOVED lines=9> */
.L_x_3:


//--------------------- .nv.shared._Z8lrp_percPiS_S_S_ --------------------------
	.section	.nv.shared._Z8lrp_percPiS_S_S_,"aw",@nobits
	.sectionflags	@""
	.align	4
.nv.shared._Z8lrp_percPiS_S_S_:
	.zero		1052


//--------------------- .nv.shared.reserved.0     --------------------------
	.section	.nv.shared.reserved.0,"aw",@nobits
	.weak		__nv_reservedSMEM_offset_0_alias
	.size		__nv_reservedSMEM_offset_0_alias, 0, 64
	.other		__nv_reservedSMEM_offset_0_alias,@"STO_CUDA_RESERVED_SHARED STV_DEFAULT"
__nv_reservedSMEM_offset_0_alias:
	.zero		0
	.zero		64


//--------------------- .nv.shared._Z8fwd_percPiS_S_S_S_ --------------------------
	.section	.nv.shared._Z8fwd_percPiS_S_S_S_,"aw",@nobits
	.sectionflags	@""
	.align	4
.nv.shared._Z8fwd_percPiS_S_S_S_:
	.zero		1108


//--------------------- .nv.constant0._Z8lrp_percPiS_S_S_ --------------------------
	.section	.nv.constant0._Z8lrp_percPiS_S_S_,"a",@progbits
	.sectionflags	@""
	.align	4
.nv.constant0._Z8lrp_percPiS_S_S_:
	.zero		928


//--------------------- .nv.constant0._Z8fwd_percPiS_S_S_S_ --------------------------
	.section	.nv.constant0._Z8fwd_percPiS_S_S_S_,"a",@progbits
	.sectionflags	@""
	.align	4
.nv.constant0._Z8fwd_percPiS_S_S_S_:
	.zero		936


//--------------------- SYMBOLS --------------------------

	.type		.nv.reservedSmem.offset0,@object
	.size		.nv.reservedSmem.offset0,0x4
	.type		.nv.reservedSmem.cap,@object
	.size		.nv.reservedSmem.cap,0x4
